	.headerflags	@"EF_CUDA_TEXMODE_UNIFIED EF_CUDA_64BIT_ADDRESS EF_CUDA_ACCELERATORS EF_CUDA_SM90 EF_CUDA_VIRTUAL_SM(EF_CUDA_SM90)"
	.elftype	@"ET_EXEC"


//--------------------- .nv.info                  --------------------------
	.section	.nv.info,"",@"SHT_CUDA_INFO"
	.align	4


	//----- nvinfo : EIATTR_REGCOUNT
	.align		4
        /*0000*/ 	.byte	0x04, 0x2f
        /*0002*/ 	.short	(.L_3 - .L_2)
	.align		4
.L_2:
        /*0004*/ 	.word	index@(triton_poi_fused__native_batch_norm_legit_no_training_avg_pool2d_relu_50)
        /*0008*/ 	.word	0x00000019


	//----- nvinfo : EIATTR_MIN_STACK_SIZE
	.align		4
.L_3:
        /*000c*/ 	.byte	0x04, 0x12
        /*000e*/ 	.short	(.L_5 - .L_4)
	.align		4
.L_4:
        /*0010*/ 	.word	index@(triton_poi_fused__native_batch_norm_legit_no_training_avg_pool2d_relu_50)
        /*0014*/ 	.word	0x00000000


	//----- nvinfo : EIATTR_FRAME_SIZE
	.align		4
.L_5:
        /*0018*/ 	.byte	0x04, 0x11
        /*001a*/ 	.short	(.L_7 - .L_6)
	.align		4
.L_6:
        /*001c*/ 	.word	index@(triton_poi_fused__native_batch_norm_legit_no_training_avg_pool2d_relu_50)
        /*0020*/ 	.word	0x00000000


	//----- nvinfo : EIATTR_MIN_STACK_SIZE
	.align		4
.L_7:
        /*0024*/ 	.byte	0x04, 0x12
        /*0026*/ 	.short	(.L_9 - .L_8)
	.align		4
.L_8:
        /*0028*/ 	.word	index@(triton_poi_fused__native_batch_norm_legit_no_training_avg_pool2d_relu_50)
        /*002c*/ 	.word	0x00000000
.L_9:


//--------------------- .nv.info.triton_poi_fused__native_batch_norm_legit_no_training_avg_pool2d_relu_50 --------------------------
	.section	.nv.info.triton_poi_fused__native_batch_norm_legit_no_training_avg_pool2d_relu_50,"",@"SHT_CUDA_INFO"
	.sectionflags	@""
	.align	4


	//----- nvinfo : EIATTR_CUDA_API_VERSION
	.align		4
        /*0000*/ 	.byte	0x04, 0x37
        /*0002*/ 	.short	(.L_11 - .L_10)
.L_10:
        /*0004*/ 	.word	0x0000007c


	//----- nvinfo : EIATTR_KPARAM_INFO
	.align		4
.L_11:
        /*0008*/ 	.byte	0x04, 0x17
        /*000a*/ 	.short	(.L_13 - .L_12)
.L_12:
        /*000c*/ 	.word	0x00000000
        /*0010*/ 	.short	0x0007
        /*0012*/ 	.short	0x0038
        /*0014*/ 	.byte	0x00, 0xf0, 0x11, 0x00


	//----- nvinfo : EIATTR_KPARAM_INFO
	.align		4
.L_13:
        /*0018*/ 	.byte	0x04, 0x17
        /*001a*/ 	.short	(.L_15 - .L_14)
.L_14:
        /*001c*/ 	.word	0x00000000
        /*0020*/ 	.short	0x0006
        /*0022*/ 	.short	0x0030
        /*0024*/ 	.byte	0x00, 0xf4, 0x21, 0x00


	//----- nvinfo : EIATTR_KPARAM_INFO
	.align		4
.L_15:
        /*0028*/ 	.byte	0x04, 0x17
        /*002a*/ 	.short	(.L_17 - .L_16)
.L_16:
        /*002c*/ 	.word	0x00000000
        /*0030*/ 	.short	0x0005
        /*0032*/ 	.short	0x0028
        /*0034*/ 	.byte	0x00, 0xf4, 0x21, 0x00


	//----- nvinfo : EIATTR_KPARAM_INFO
	.align		4
.L_17:
        /*0038*/ 	.byte	0x04, 0x17
        /*003a*/ 	.short	(.L_19 - .L_18)
.L_18:
        /*003c*/ 	.word	0x00000000
        /*0040*/ 	.short	0x0004
        /*0042*/ 	.short	0x0020
        /*0044*/ 	.byte	0x00, 0xf4, 0x21, 0x00


	//----- nvinfo : EIATTR_KPARAM_INFO
	.align		4
.L_19:
        /*0048*/ 	.byte	0x04, 0x17
        /*004a*/ 	.short	(.L_21 - .L_20)
.L_20:
        /*004c*/ 	.word	0x00000000
        /*0050*/ 	.short	0x0003
        /*0052*/ 	.short	0x0018
        /*0054*/ 	.byte	0x00, 0xf4, 0x21, 0x00


	//----- nvinfo : EIATTR_KPARAM_INFO
	.align		4
.L_21:
        /*0058*/ 	.byte	0x04, 0x17
        /*005a*/ 	.short	(.L_23 - .L_22)
.L_22:
        /*005c*/ 	.word	0x00000000
        /*0060*/ 	.short	0x0002
        /*0062*/ 	.short	0x0010
        /*0064*/ 	.byte	0x00, 0xf4, 0x21, 0x00


	//----- nvinfo : EIATTR_KPARAM_INFO
	.align		4
.L_23:
        /*0068*/ 	.byte	0x04, 0x17
        /*006a*/ 	.short	(.L_25 - .L_24)
.L_24:
        /*006c*/ 	.word	0x00000000
        /*0070*/ 	.short	0x0001
        /*0072*/ 	.short	0x0008
        /*0074*/ 	.byte	0x00, 0xf4, 0x21, 0x00


	//----- nvinfo : EIATTR_KPARAM_INFO
	.align		4
.L_25:
        /*0078*/ 	.byte	0x04, 0x17
        /*007a*/ 	.short	(.L_27 - .L_26)
.L_26:
        /*007c*/ 	.word	0x00000000
        /*0080*/ 	.short	0x0000
        /*0082*/ 	.short	0x0000
        /*0084*/ 	.byte	0x00, 0xf4, 0x21, 0x00


	//----- nvinfo : EIATTR_SPARSE_MMA_MASK
	.align		4
.L_27:
        /*0088*/ 	.byte	0x03, 0x50
        /*008a*/ 	.short	0x0000


	//----- nvinfo : EIATTR_MAXREG_COUNT
	.align		4
        /*008c*/ 	.byte	0x03, 0x1b
        /*008e*/ 	.short	0x00ff


	//----- nvinfo : EIATTR_EXIT_INSTR_OFFSETS
	.align		4
        /*0090*/ 	.byte	0x04, 0x1c
        /*0092*/ 	.short	(.L_29 - .L_28)


	//   ....[0]....
.L_28:
        /*0094*/ 	.word	0x000004b0


	//   ....[1]....
        /*0098*/ 	.word	0x000004d0


	//----- nvinfo : EIATTR_REQNTID
	.align		4
.L_29:
        /*009c*/ 	.byte	0x04, 0x10
        /*009e*/ 	.short	(.L_31 - .L_30)
.L_30:
        /*00a0*/ 	.word	0x00000080
        /*00a4*/ 	.word	0x00000001
        /*00a8*/ 	.word	0x00000001


	//----- nvinfo : EIATTR_CBANK_PARAM_SIZE
	.align		4
.L_31:
        /*00ac*/ 	.byte	0x03, 0x19
        /*00ae*/ 	.short	0x003c


	//----- nvinfo : EIATTR_PARAM_CBANK
	.align		4
        /*00b0*/ 	.byte	0x04, 0x0a
        /*00b2*/ 	.short	(.L_33 - .L_32)
	.align		4
.L_32:
        /*00b4*/ 	.word	index@(.nv.constant0.triton_poi_fused__native_batch_norm_legit_no_training_avg_pool2d_relu_50)
        /*00b8*/ 	.short	0x0210
        /*00ba*/ 	.short	0x003c


	//----- nvinfo : EIATTR_SW_WAR
	.align		4
.L_33:
        /*00bc*/ 	.byte	0x04, 0x36
        /*00be*/ 	.short	(.L_35 - .L_34)
.L_34:
        /*00c0*/ 	.word	0x00000008
.L_35:


//--------------------- .nv.callgraph             --------------------------
	.section	.nv.callgraph,"",@"SHT_CUDA_CALLGRAPH"
	.align	4
	.sectionentsize	8
	.align		4
        /*0000*/ 	.word	0x00000000
	.align		4
        /*0004*/ 	.word	0xffffffff
	.align		4
        /*0008*/ 	.word	0x00000000
	.align		4
        /*000c*/ 	.word	0xfffffffe
	.align		4
        /*0010*/ 	.word	0x00000000
	.align		4
        /*0014*/ 	.word	0xfffffffd
	.align		4
        /*0018*/ 	.word	0x00000000
	.align		4
        /*001c*/ 	.word	0xfffffffc


//--------------------- .nv.constant4             --------------------------
	.section	.nv.constant4,"a",@progbits
	.align	8
	.align		8
.nv.constant4:
        /*0000*/ 	.dword	_$_str
	.align		8
        /*0008*/ 	.dword	_$_str_$_2


//--------------------- .text.triton_poi_fused__native_batch_norm_legit_no_training_avg_pool2d_relu_50 --------------------------
	.section	.text.triton_poi_fused__native_batch_norm_legit_no_training_avg_pool2d_relu_50,"ax",@progbits
	.align	128
        .global         triton_poi_fused__native_batch_norm_legit_no_training_avg_pool2d_relu_50
        .type           triton_poi_fused__native_batch_norm_legit_no_training_avg_pool2d_relu_50,@function
        .size           triton_poi_fused__native_batch_norm_legit_no_training_avg_pool2d_relu_50,(.L_x_1 - triton_poi_fused__native_batch_norm_legit_no_training_avg_pool2d_relu_50)
        .other          triton_poi_fused__native_batch_norm_legit_no_training_avg_pool2d_relu_50,@"STO_CUDA_ENTRY STV_DEFAULT"
triton_poi_fused__native_batch_norm_legit_no_training_avg_pool2d_relu_50:
.text.triton_poi_fused__native_batch_norm_legit_no_training_avg_pool2d_relu_50:
[----:B------:R-:W0:Y:S01]  /*0000*/  LDC R1, c[0x0][0x28] ;  /* 0x00000a00ff017b82 */ /* 0x000e220000000800 */
[----:B------:R-:W1:Y:S01]  /*0010*/  S2R R0, SR_TID.X ;  /* 0x0000000000007919 */ /* 0x000e620000002100 */
[----:B------:R-:W-:Y:S01]  /*0020*/  HFMA2.MMA R12, -RZ, RZ, 0, 0 ;  /* 0x00000000ff0c7435 */ /* 0x000fe200000001ff */
[----:B------:R-:W-:-:S05]  /*0030*/  ULDC.64 UR4, c[0x0][0x208] ;  /* 0x0000820000047ab9 */ /* 0x000fca0000000a00 */
[----:B------:R-:W2:Y:S01]  /*0040*/  LDC.64 R14, c[0x0][0x210] ;  /* 0x00008400ff0e7b82 */ /* 0x000ea20000000a00 */
[----:B------:R-:W3:Y:S07]  /*0050*/  S2R R3, SR_CTAID.X ;  /* 0x0000000000037919 */ /* 0x000eee0000002500 */
[----:B------:R-:W4:Y:S01]  /*0060*/  LDC.64 R16, c[0x0][0x218] ;  /* 0x00008600ff107b82 */ /* 0x000f220000000a00 */
[----:B-1----:R-:W-:Y:S02]  /*0070*/  LOP3.LUT R0, R0, 0x7f, RZ, 0xc0, !PT ;  /* 0x0000007f00007812 */ /* 0x002fe400078ec0ff */
[----:B---3--:R-:W-:-:S02]  /*0080*/  SHF.R.S32.HI R2, RZ, 0x18, R3 ;  /* 0x00000018ff027819 */ /* 0x008fc40000011403 */
[----:B------:R-:W-:Y:S02]  /*0090*/  LEA R0, R3, R0, 0x7 ;  /* 0x0000000003007211 */ /* 0x000fe400078e38ff */
[----:B------:R-:W-:Y:S02]  /*00a0*/  SGXT R3, R2, 0x1 ;  /* 0x000000010203781a */ /* 0x000fe40000000200 */
[----:B------:R-:W-:Y:S02]  /*00b0*/  ISETP.GE.AND P0, PT, R0, 0xc50, PT ;  /* 0x00000c500000780c */ /* 0x000fe40003f06270 */
[----:B------:R-:W-:Y:S02]  /*00c0*/  LEA.HI R4, R3, R0, RZ, 0x2 ;  /* 0x0000000003047211 */ /* 0x000fe400078f10ff */
[----:B------:R-:W1:Y:S02]  /*00d0*/  LDC.64 R2, c[0x0][0x220] ;  /* 0x00008800ff027b82 */ /* 0x000e640000000a00 */
[----:B------:R-:W-:-:S05]  /*00e0*/  SHF.R.S32.HI R4, RZ, 0x2, R4 ;  /* 0x00000002ff047819 */ /* 0x000fca0000011404 */
[----:B------:R-:W-:-:S05]  /*00f0*/  IMAD.HI R5, R4, 0x532ae21d, RZ ;  /* 0x532ae21d04057827 */ /* 0x000fca00078e02ff */
[----:B------:R-:W-:-:S04]  /*0100*/  SHF.R.U32.HI R6, RZ, 0x1f, R5 ;  /* 0x0000001fff067819 */ /* 0x000fc80000011605 */
[----:B------:R-:W-:-:S05]  /*0110*/  LEA.HI.SX32 R13, R5, R6, 0x1a ;  /* 0x00000006050d7211 */ /* 0x000fca00078fd2ff */
[----:B------:R-:W-:-:S04]  /*0120*/  IMAD R13, R13, -0xc5, R4 ;  /* 0xffffff3b0d0d7824 */ /* 0x000fc800078e0204 */
[----:B-1----:R-:W-:-:S05]  /*0130*/  IMAD.WIDE R2, R13, 0x4, R2 ;  /* 0x000000040d027825 */ /* 0x002fca00078e0202 */
[----:B------:R1:W3:Y:S01]  /*0140*/  @!P0 LDG.E.EL R12, desc[UR4][R2.64] ;  /* 0x00000004020c8981 */ /* 0x0002e2000c2e1900 */
[----:B------:R-:W-:Y:S02]  /*0150*/  LEA.HI R4, R0, R0, RZ, 0x1 ;  /* 0x0000000000047211 */ /* 0x000fe400078f08ff */
[----:B------:R-:W-:Y:S02]  /*0160*/  CS2R R8, SRZ ;  /* 0x0000000000087805 */ /* 0x000fe4000001ff00 */
[C---:B------:R-:W-:Y:S01]  /*0170*/  LOP3.LUT R5, R4.reuse, 0x7ffffffe, RZ, 0xc0, !PT ;  /* 0x7ffffffe04057812 */ /* 0x040fe200078ec0ff */
[----:B------:R-:W-:-:S03]  /*0180*/  IMAD.SHL.U32 R4, R4, 0x4, RZ ;  /* 0x0000000404047824 */ /* 0x000fc600078e00ff */
[----:B------:R-:W-:Y:S01]  /*0190*/  IADD3 R5, R0, -R5, RZ ;  /* 0x8000000500057210 */ /* 0x000fe20007ffe0ff */
[----:B-1----:R-:W1:Y:S01]  /*01a0*/  LDC.64 R2, c[0x0][0x230] ;  /* 0x00008c00ff027b82 */ /* 0x002e620000000a00 */
[----:B------:R-:W-:-:S04]  /*01b0*/  LOP3.LUT R4, R4, 0xfffffff8, RZ, 0xc0, !PT ;  /* 0xfffffff804047812 */ /* 0x000fc800078ec0ff */
[----:B------:R-:W-:-:S03]  /*01c0*/  LEA R7, R5, R4, 0x1 ;  /* 0x0000000405077211 */ /* 0x000fc600078e08ff */
[----:B------:R-:W5:Y:S02]  /*01d0*/  LDC.64 R4, c[0x0][0x228] ;  /* 0x00008a00ff047b82 */ /* 0x000f640000000a00 */
[C---:B------:R-:W-:Y:S01]  /*01e0*/  VIADD R11, R7.reuse, 0x4 ;  /* 0x00000004070b7836 */ /* 0x040fe20000000000 */
[----:B------:R-:W-:Y:S01]  /*01f0*/  IADD3 R21, R7, 0x5, RZ ;  /* 0x0000000507157810 */ /* 0x000fe20007ffe0ff */
[----:B--2---:R-:W-:-:S04]  /*0200*/  IMAD.WIDE R18, R7, 0x4, R14 ;  /* 0x0000000407127825 */ /* 0x004fc800078e020e */
[--C-:B------:R-:W-:Y:S01]  /*0210*/  IMAD.WIDE R6, R11, 0x4, R14.reuse ;  /* 0x000000040b067825 */ /* 0x100fe200078e020e */
[----:B------:R-:W-:Y:S01]  /*0220*/  CS2R R10, SRZ ;  /* 0x00000000000a7805 */ /* 0x000fe2000001ff00 */
[----:B------:R-:W2:Y:S02]  /*0230*/  @!P0 LDG.E.EL R9, desc[UR4][R18.64] ;  /* 0x0000000412098981 */ /* 0x000ea4000c2e1900 */
[----:B------:R-:W-:Y:S02]  /*0240*/  IMAD.WIDE R20, R21, 0x4, R14 ;  /* 0x0000000415147825 */ /* 0x000fe400078e020e */
[----:B------:R1:W2:Y:S01]  /*0250*/  @!P0 LDG.E.EL R8, desc[UR4][R18.64+0x4] ;  /* 0x0000040412088981 */ /* 0x0002a2000c2e1900 */
[----:B------:R-:W-:Y:S01]  /*0260*/  MOV R14, RZ ;  /* 0x000000ff000e7202 */ /* 0x000fe20000000f00 */
[----:B----4-:R-:W-:Y:S02]  /*0270*/  IMAD.WIDE R16, R13, 0x4, R16 ;  /* 0x000000040d107825 */ /* 0x010fe400078e0210 */
[----:B------:R4:W2:Y:S01]  /*0280*/  @!P0 LDG.E.EL R10, desc[UR4][R6.64] ;  /* 0x00000004060a8981 */ /* 0x0008a2000c2e1900 */
[----:B------:R-:W-:-:S03]  /*0290*/  HFMA2.MMA R22, -RZ, RZ, 0, 0 ;  /* 0x00000000ff167435 */ /* 0x000fc600000001ff */
[----:B------:R-:W2:Y:S04]  /*02a0*/  @!P0 LDG.E.EL R11, desc[UR4][R16.64] ;  /* 0x00000004100b8981 */ /* 0x000ea8000c2e1900 */
[----:B------:R-:W2:Y:S01]  /*02b0*/  @!P0 LDG.E.EL R14, desc[UR4][R20.64] ;  /* 0x00000004140e8981 */ /* 0x000ea2000c2e1900 */
[----:B-----5:R-:W-:-:S04]  /*02c0*/  IMAD.WIDE R4, R13, 0x4, R4 ;  /* 0x000000040d047825 */ /* 0x020fc800078e0204 */
[----:B-1----:R-:W-:Y:S02]  /*02d0*/  IMAD.WIDE R18, R13, 0x4, R2 ;  /* 0x000000040d127825 */ /* 0x002fe400078e0202 */
[----:B------:R-:W1:Y:S02]  /*02e0*/  LDC.64 R2, c[0x0][0x238] ;  /* 0x00008e00ff027b82 */ /* 0x000e640000000a00 */
[----:B------:R-:W-:Y:S01]  /*02f0*/  IMAD.MOV.U32 R13, RZ, RZ, RZ ;  /* 0x000000ffff0d7224 */ /* 0x000fe200078e00ff */
[----:B------:R-:W5:Y:S05]  /*0300*/  @!P0 LDG.E.EL R22, desc[UR4][R18.64] ;  /* 0x0000000412168981 */ /* 0x000f6a000c2e1900 */
[----:B------:R4:W5:Y:S02]  /*0310*/  @!P0 LDG.E.EL R13, desc[UR4][R4.64] ;  /* 0x00000004040d8981 */ /* 0x000964000c2e1900 */
[----:B----4-:R-:W-:Y:S01]  /*0320*/  MOV R6, 0x3e800000 ;  /* 0x3e80000000067802 */ /* 0x010fe20000000f00 */
[----:B0-----:R-:W0:Y:S01]  /*0330*/  LDC.64 R4, c[0x0][0x240] ;  /* 0x00009000ff047b82 */ /* 0x001e220000000a00 */
[----:B-1----:R-:W-:-:S04]  /*0340*/  IMAD.WIDE R2, R0, 0x4, R2 ;  /* 0x0000000400027825 */ /* 0x002fc800078e0202 */
[----:B0-----:R-:W-:-:S04]  /*0350*/  IMAD.WIDE R4, R0, 0x4, R4 ;  /* 0x0000000400047825 */ /* 0x001fc800078e0204 */
[----:B---3--:R-:W-:-:S04]  /*0360*/  FADD R12, R12, 9.9999997473787516356e-06 ;  /* 0x3727c5ac0c0c7421 */ /* 0x008fc80000000000 */
[----:B------:R-:W0:Y:S02]  /*0370*/  MUFU.SQRT R15, R12 ;  /* 0x0000000c000f7308 */ /* 0x000e240000002000 */
[C---:B0-----:R-:W-:Y:S02]  /*0380*/  FSETP.GT.AND P1, PT, R15.reuse, 8.50705917302346158658e+37, PT ;  /* 0x7e8000000f00780b */ /* 0x041fe40003f24000 */
[----:B------:R-:W-:-:S11]  /*0390*/  FSETP.GEU.AND P2, PT, R15, 1.175494350822287508e-38, PT ;  /* 0x008000000f00780b */ /* 0x000fd60003f4e000 */
[----:B------:R-:W-:-:S04]  /*03a0*/  @P1 FMUL R15, R15, 0.25 ;  /* 0x3e8000000f0f1820 */ /* 0x000fc80000400000 */
[----:B------:R-:W-:Y:S01]  /*03b0*/  @!P2 FMUL R15, R15, 16777216 ;  /* 0x4b8000000f0fa820 */ /* 0x000fe20000400000 */
[----:B--2---:R-:W-:-:S05]  /*03c0*/  FADD R9, R8, R9 ;  /* 0x0000000908097221 */ /* 0x004fca0000000000 */
[----:B------:R-:W0:Y:S01]  /*03d0*/  MUFU.RCP R15, R15 ;  /* 0x0000000f000f7308 */ /* 0x000e220000001000 */
[----:B------:R-:W-:Y:S01]  /*03e0*/  FSEL R8, R6, 1, P1 ;  /* 0x3f80000006087808 */ /* 0x000fe20000800000 */
[----:B------:R-:W-:Y:S01]  /*03f0*/  FADD R9, R9, R10 ;  /* 0x0000000a09097221 */ /* 0x000fe20000000000 */
[----:B------:R-:W-:-:S03]  /*0400*/  LOP3.LUT R6, R11, 0x80000000, RZ, 0x3c, !PT ;  /* 0x800000000b067812 */ /* 0x000fc600078e3cff */
[----:B------:R-:W-:Y:S01]  /*0410*/  @!P2 FMUL R8, R8, 16777216 ;  /* 0x4b8000000808a820 */ /* 0x000fe20000400000 */
[----:B------:R-:W-:-:S04]  /*0420*/  FADD R9, R9, R14 ;  /* 0x0000000e09097221 */ /* 0x000fc80000000000 */
[----:B------:R-:W-:Y:S01]  /*0430*/  FFMA R6, R9, 0.25, R6 ;  /* 0x3e80000009067823 */ /* 0x000fe20000000006 */
[----:B0-----:R-:W-:-:S04]  /*0440*/  FMUL R7, R15, R8 ;  /* 0x000000080f077220 */ /* 0x001fc80000400000 */
[----:B------:R-:W-:Y:S01]  /*0450*/  FMUL R7, R6, R7 ;  /* 0x0000000706077220 */ /* 0x000fe20000400000 */
[----:B------:R-:W-:-:S03]  /*0460*/  FMUL R9, R9, 0.25 ;  /* 0x3e80000009097820 */ /* 0x000fc60000400000 */
[----:B-----5:R-:W-:Y:S02]  /*0470*/  FFMA R7, R7, R13, R22 ;  /* 0x0000000d07077223 */ /* 0x020fe40000000016 */
[----:B------:R0:W-:Y:S03]  /*0480*/  @!P0 STG.E desc[UR4][R2.64], R9 ;  /* 0x0000000902008986 */ /* 0x0001e6000c101904 */
[----:B------:R-:W-:-:S04]  /*0490*/  FSETP.GEU.AND P1, PT, R7, RZ, PT ;  /* 0x000000ff0700720b */ /* 0x000fc80003f2e000 */
[----:B------:R-:W-:Y:S01]  /*04a0*/  FSEL R7, R7, RZ, P1 ;  /* 0x000000ff07077208 */ /* 0x000fe20000800000 */
[----:B0-----:R-:W-:Y:S08]  /*04b0*/  @P0 EXIT ;  /* 0x000000000000094d */ /* 0x001ff00003800000 */
[----:B------:R-:W-:Y:S01]  /*04c0*/  STG.E desc[UR4][R4.64], R7 ;  /* 0x0000000704007986 */ /* 0x000fe2000c101904 */
[----:B------:R-:W-:Y:S05]  /*04d0*/  EXIT ;  /* 0x000000000000794d */ /* 0x000fea0003800000 */
.L_x_0:
[----:B------:R-:W-:-:S00]  /*04e0*/  BRA `(.L_x_0) ;  /* 0xfffffffc00fc7947 */ /* 0x000fc0000383ffff */
[----:B------:R-:W-:-:S00]  /*04f0*/  NOP ;  /* 0x0000000000007918 */ /* 0x000fc00000000000 */
        /* <DEDUP_REMOVED lines=8> */
.L_x_1:


//--------------------- .nv.global.init           --------------------------
	.section	.nv.global.init,"aw",@progbits
.nv.global.init:
	.type		_$_str,@object
	.size		_$_str,(_$_str_$_2 - _$_str)
_$_str:
        /*0000*/ 	.byte	0x5f, 0x5f, 0x43, 0x55, 0x44, 0x41, 0x5f, 0x46, 0x54, 0x5a, 0x00
	.type		_$_str_$_2,@object
	.size		_$_str_$_2,(.L_1 - _$_str_$_2)
_$_str_$_2:
        /*000b*/ 	.byte	0x5f, 0x5f, 0x43, 0x55, 0x44, 0x41, 0x5f, 0x50, 0x52, 0x45, 0x43, 0x5f, 0x53, 0x51, 0x52, 0x54
        /*001b*/ 	.byte	0x00
.L_1:


//--------------------- .nv.constant0.triton_poi_fused__native_batch_norm_legit_no_training_avg_pool2d_relu_50 --------------------------
	.section	.nv.constant0.triton_poi_fused__native_batch_norm_legit_no_training_avg_pool2d_relu_50,"a",@progbits
	.sectionflags	@""
	.align	4
.nv.constant0.triton_poi_fused__native_batch_norm_legit_no_training_avg_pool2d_relu_50:
	.zero		588
